	.headerflags	@"EF_CUDA_TEXMODE_UNIFIED EF_CUDA_64BIT_ADDRESS EF_CUDA_ACCELERATORS EF_CUDA_SM90 EF_CUDA_VIRTUAL_SM(EF_CUDA_SM90)"
	.elftype	@"ET_EXEC"


//--------------------- .nv.info                  --------------------------
	.section	.nv.info,"",@"SHT_CUDA_INFO"
	.align	4


	//----- nvinfo : EIATTR_REGCOUNT
	.align		4
        /*0000*/ 	.byte	0x04, 0x2f
        /*0002*/ 	.short	(.L_1 - .L_0)
	.align		4
.L_0:
        /*0004*/ 	.word	index@(triton_poi_fused__prelu_kernel_12)
        /*0008*/ 	.word	0x0000000e


	//----- nvinfo : EIATTR_MIN_STACK_SIZE
	.align		4
.L_1:
        /*000c*/ 	.byte	0x04, 0x12
        /*000e*/ 	.short	(.L_3 - .L_2)
	.align		4
.L_2:
        /*0010*/ 	.word	index@(triton_poi_fused__prelu_kernel_12)
        /*0014*/ 	.word	0x00000000


	//----- nvinfo : EIATTR_FRAME_SIZE
	.align		4
.L_3:
        /*0018*/ 	.byte	0x04, 0x11
        /*001a*/ 	.short	(.L_5 - .L_4)
	.align		4
.L_4:
        /*001c*/ 	.word	index@(triton_poi_fused__prelu_kernel_12)
        /*0020*/ 	.word	0x00000000


	//----- nvinfo : EIATTR_MIN_STACK_SIZE
	.align		4
.L_5:
        /*0024*/ 	.byte	0x04, 0x12
        /*0026*/ 	.short	(.L_7 - .L_6)
	.align		4
.L_6:
        /*0028*/ 	.word	index@(triton_poi_fused__prelu_kernel_12)
        /*002c*/ 	.word	0x00000000
.L_7:


//--------------------- .nv.info.triton_poi_fused__prelu_kernel_12 --------------------------
	.section	.nv.info.triton_poi_fused__prelu_kernel_12,"",@"SHT_CUDA_INFO"
	.sectionflags	@""
	.align	4


	//----- nvinfo : EIATTR_CUDA_API_VERSION
	.align		4
        /*0000*/ 	.byte	0x04, 0x37
        /*0002*/ 	.short	(.L_9 - .L_8)
.L_8:
        /*0004*/ 	.word	0x0000007c


	//----- nvinfo : EIATTR_KPARAM_INFO
	.align		4
.L_9:
        /*0008*/ 	.byte	0x04, 0x17
        /*000a*/ 	.short	(.L_11 - .L_10)
.L_10:
        /*000c*/ 	.word	0x00000000
        /*0010*/ 	.short	0x0003
        /*0012*/ 	.short	0x0018
        /*0014*/ 	.byte	0x00, 0xf0, 0x11, 0x00


	//----- nvinfo : EIATTR_KPARAM_INFO
	.align		4
.L_11:
        /*0018*/ 	.byte	0x04, 0x17
        /*001a*/ 	.short	(.L_13 - .L_12)
.L_12:
        /*001c*/ 	.word	0x00000000
        /*0020*/ 	.short	0x0002
        /*0022*/ 	.short	0x0010
        /*0024*/ 	.byte	0x00, 0xf4, 0x21, 0x00


	//----- nvinfo : EIATTR_KPARAM_INFO
	.align		4
.L_13:
        /*0028*/ 	.byte	0x04, 0x17
        /*002a*/ 	.short	(.L_15 - .L_14)
.L_14:
        /*002c*/ 	.word	0x00000000
        /*0030*/ 	.short	0x0001
        /*0032*/ 	.short	0x0008
        /*0034*/ 	.byte	0x00, 0xf4, 0x21, 0x00


	//----- nvinfo : EIATTR_KPARAM_INFO
	.align		4
.L_15:
        /*0038*/ 	.byte	0x04, 0x17
        /*003a*/ 	.short	(.L_17 - .L_16)
.L_16:
        /*003c*/ 	.word	0x00000000
        /*0040*/ 	.short	0x0000
        /*0042*/ 	.short	0x0000
        /*0044*/ 	.byte	0x00, 0xf4, 0x21, 0x00


	//----- nvinfo : EIATTR_SPARSE_MMA_MASK
	.align		4
.L_17:
        /*0048*/ 	.byte	0x03, 0x50
        /*004a*/ 	.short	0x0000


	//----- nvinfo : EIATTR_MAXREG_COUNT
	.align		4
        /*004c*/ 	.byte	0x03, 0x1b
        /*004e*/ 	.short	0x00ff


	//----- nvinfo : EIATTR_EXIT_INSTR_OFFSETS
	.align		4
        /*0050*/ 	.byte	0x04, 0x1c
        /*0052*/ 	.short	(.L_19 - .L_18)


	//   ....[0]....
.L_18:
        /*0054*/ 	.word	0x00000190


	//----- nvinfo : EIATTR_REQNTID
	.align		4
.L_19:
        /*0058*/ 	.byte	0x04, 0x10
        /*005a*/ 	.short	(.L_21 - .L_20)
.L_20:
        /*005c*/ 	.word	0x00000100
        /*0060*/ 	.word	0x00000001
        /*0064*/ 	.word	0x00000001


	//----- nvinfo : EIATTR_CBANK_PARAM_SIZE
	.align		4
.L_21:
        /*0068*/ 	.byte	0x03, 0x19
        /*006a*/ 	.short	0x001c


	//----- nvinfo : EIATTR_PARAM_CBANK
	.align		4
        /*006c*/ 	.byte	0x04, 0x0a
        /*006e*/ 	.short	(.L_23 - .L_22)
	.align		4
.L_22:
        /*0070*/ 	.word	index@(.nv.constant0.triton_poi_fused__prelu_kernel_12)
        /*0074*/ 	.short	0x0210
        /*0076*/ 	.short	0x001c


	//----- nvinfo : EIATTR_SW_WAR
	.align		4
.L_23:
        /*0078*/ 	.byte	0x04, 0x36
        /*007a*/ 	.short	(.L_25 - .L_24)
.L_24:
        /*007c*/ 	.word	0x00000008
.L_25:


//--------------------- .nv.callgraph             --------------------------
	.section	.nv.callgraph,"",@"SHT_CUDA_CALLGRAPH"
	.align	4
	.sectionentsize	8
	.align		4
        /*0000*/ 	.word	0x00000000
	.align		4
        /*0004*/ 	.word	0xffffffff
	.align		4
        /*0008*/ 	.word	0x00000000
	.align		4
        /*000c*/ 	.word	0xfffffffe
	.align		4
        /*0010*/ 	.word	0x00000000
	.align		4
        /*0014*/ 	.word	0xfffffffd
	.align		4
        /*0018*/ 	.word	0x00000000
	.align		4
        /*001c*/ 	.word	0xfffffffc


//--------------------- .text.triton_poi_fused__prelu_kernel_12 --------------------------
	.section	.text.triton_poi_fused__prelu_kernel_12,"ax",@progbits
	.align	128
        .global         triton_poi_fused__prelu_kernel_12
        .type           triton_poi_fused__prelu_kernel_12,@function
        .size           triton_poi_fused__prelu_kernel_12,(.L_x_1 - triton_poi_fused__prelu_kernel_12)
        .other          triton_poi_fused__prelu_kernel_12,@"STO_CUDA_ENTRY STV_DEFAULT"
triton_poi_fused__prelu_kernel_12:
.text.triton_poi_fused__prelu_kernel_12:
[----:B------:R-:W-:Y:S01]  /*0000*/  LDC R1, c[0x0][0x28] ;  /* 0x00000a00ff017b82 */ /* 0x000fe20000000800 */
[----:B------:R-:W1:Y:S07]  /*0010*/  S2R R0, SR_TID.X ;  /* 0x0000000000007919 */ /* 0x000e6e0000002100 */
[----:B------:R-:W2:Y:S01]  /*0020*/  LDC.64 R2, c[0x0][0x210] ;  /* 0x00008400ff027b82 */ /* 0x000ea20000000a00 */
[----:B------:R-:W-:Y:S01]  /*0030*/  ULDC.64 UR4, c[0x0][0x208] ;  /* 0x0000820000047ab9 */ /* 0x000fe20000000a00 */
[----:B------:R-:W3:Y:S06]  /*0040*/  S2R R9, SR_CTAID.X ;  /* 0x0000000000097919 */ /* 0x000eec0000002500 */
[----:B------:R-:W4:Y:S01]  /*0050*/  LDC.64 R4, c[0x0][0x218] ;  /* 0x00008600ff047b82 */ /* 0x000f220000000a00 */
[----:B-1----:R-:W-:Y:S01]  /*0060*/  IMAD.SHL.U32 R0, R0, 0x2, RZ ;  /* 0x0000000200007824 */ /* 0x002fe200078e00ff */
[----:B---3--:R-:W-:-:S04]  /*0070*/  SHF.R.S32.HI R6, RZ, 0x16, R9 ;  /* 0x00000016ff067819 */ /* 0x008fc80000011409 */
[----:B------:R-:W-:-:S04]  /*0080*/  LOP3.LUT R0, R0, 0x1fe, RZ, 0xc0, !PT ;  /* 0x000001fe00007812 */ /* 0x000fc800078ec0ff */
[----:B------:R-:W-:Y:S02]  /*0090*/  LEA R9, R9, R0, 0x9 ;  /* 0x0000000009097211 */ /* 0x000fe400078e48ff */
[----:B------:R-:W-:-:S03]  /*00a0*/  SGXT R0, R6, 0x1 ;  /* 0x000000010600781a */ /* 0x000fc60000000200 */
[----:B--2---:R-:W-:Y:S01]  /*00b0*/  IMAD.WIDE R2, R9, 0x4, R2 ;  /* 0x0000000409027825 */ /* 0x004fe200078e0202 */
[----:B------:R-:W-:-:S04]  /*00c0*/  LEA.HI R0, R0, R9, RZ, 0x6 ;  /* 0x0000000900007211 */ /* 0x000fc800078f30ff */
[----:B------:R-:W-:Y:S01]  /*00d0*/  LOP3.LUT R0, R0, 0xffffffc0, RZ, 0xc0, !PT ;  /* 0xffffffc000007812 */ /* 0x000fe200078ec0ff */
[----:B------:R-:W2:Y:S04]  /*00e0*/  LDG.E.64 R10, desc[UR4][R2.64] ;  /* 0x00000004020a7981 */ /* 0x000ea8000c1e1b00 */
[----:B------:R-:W-:-:S04]  /*00f0*/  IMAD.IADD R7, R9, 0x1, -R0 ;  /* 0x0000000109077824 */ /* 0x000fc800078e0a00 */
[----:B----4-:R-:W-:Y:S02]  /*0100*/  IMAD.WIDE R4, R7, 0x4, R4 ;  /* 0x0000000407047825 */ /* 0x010fe400078e0204 */
[----:B------:R-:W1:Y:S04]  /*0110*/  LDC.64 R6, c[0x0][0x220] ;  /* 0x00008800ff067b82 */ /* 0x000e680000000a00 */
[----:B------:R-:W3:Y:S01]  /*0120*/  LDG.E.EL.64 R4, desc[UR4][R4.64] ;  /* 0x0000000404047981 */ /* 0x000ee2000c2e1b00 */
[----:B-1----:R-:W-:Y:S01]  /*0130*/  IMAD.WIDE R6, R9, 0x4, R6 ;  /* 0x0000000409067825 */ /* 0x002fe200078e0206 */
[----:B--2---:R-:W-:Y:S02]  /*0140*/  FSETP.GT.AND P0, PT, R10, RZ, PT ;  /* 0x000000ff0a00720b */ /* 0x004fe40003f04000 */
[----:B------:R-:W-:-:S11]  /*0150*/  FSETP.GT.AND P1, PT, R11, RZ, PT ;  /* 0x000000ff0b00720b */ /* 0x000fd60003f24000 */
[----:B---3--:R-:W-:Y:S02]  /*0160*/  @!P0 FMUL R10, R10, R4 ;  /* 0x000000040a0a8220 */ /* 0x008fe40000400000 */
[----:B------:R-:W-:-:S05]  /*0170*/  @!P1 FMUL R11, R11, R5 ;  /* 0x000000050b0b9220 */ /* 0x000fca0000400000 */
[----:B------:R-:W-:Y:S01]  /*0180*/  STG.E.64 desc[UR4][R6.64], R10 ;  /* 0x0000000a06007986 */ /* 0x000fe2000c101b04 */
[----:B------:R-:W-:Y:S05]  /*0190*/  EXIT ;  /* 0x000000000000794d */ /* 0x000fea0003800000 */
.L_x_0:
[----:B------:R-:W-:-:S00]  /*01a0*/  BRA `(.L_x_0) ;  /* 0xfffffffc00fc7947 */ /* 0x000fc0000383ffff */
[----:B------:R-:W-:-:S00]  /*01b0*/  NOP ;  /* 0x0000000000007918 */ /* 0x000fc00000000000 */
        /* <DEDUP_REMOVED lines=12> */
.L_x_1:


//--------------------- .nv.constant0.triton_poi_fused__prelu_kernel_12 --------------------------
	.section	.nv.constant0.triton_poi_fused__prelu_kernel_12,"a",@progbits
	.sectionflags	@""
	.align	4
.nv.constant0.triton_poi_fused__prelu_kernel_12:
	.zero		556
